//
// Generated by NVIDIA NVVM Compiler
//
// Compiler Build ID: CL-36424714
// Cuda compilation tools, release 13.0, V13.0.88
// Based on NVVM 20.0.0
//

.version 9.0
.target sm_100
.address_size 64

	// .globl	_Z6copiarPiS_

.visible .entry _Z6copiarPiS_(
	.param .u64 .ptr .align 1 _Z6copiarPiS__param_0,
	.param .u64 .ptr .align 1 _Z6copiarPiS__param_1
)
{
	.reg .b32 	%r<11>;
	.reg .b64 	%rd<8>;

	ld.param.u64 	%rd1, [_Z6copiarPiS__param_0];
	ld.param.u64 	%rd2, [_Z6copiarPiS__param_1];
	cvta.to.global.u64 	%rd3, %rd2;
	cvta.to.global.u64 	%rd4, %rd1;
	mov.u32 	%r1, %ctaid.x;
	mov.u32 	%r2, %ntid.x;
	mov.u32 	%r3, %tid.x;
	mov.u32 	%r4, %tid.y;
	mov.u32 	%r5, %ntid.y;
	mov.u32 	%r6, %ctaid.y;
	mad.lo.s32 	%r7, %r5, %r6, %r4;
	mad.lo.s32 	%r8, %r1, %r2, %r3;
	mad.lo.s32 	%r9, %r7, 7, %r8;
	mul.wide.s32 	%rd5, %r9, 4;
	add.s64 	%rd6, %rd4, %rd5;
	ld.global.u32 	%r10, [%rd6];
	add.s64 	%rd7, %rd3, %rd5;
	st.global.u32 	[%rd7], %r10;
	ret;

}


// ===== COMPILED SASS (sm_100) =====

	.target	sm_100

	.elftype	@"ET_EXEC"


//--------------------- .note.nv.tkinfo           --------------------------
	.section	.note.nv.tkinfo,"",@"SHT_NOTE"
	.sectionflags	@"SHF_NOTE_NV_TKINFO"
	.tkinfo
        /*0018*/ 	.word	0x00000002
        /*0030*/ 	.string	""
        /*0030*/ 	.string	"ptxas"
        /*0030*/ 	.string	"Cuda compilation tools, release 13.0, V13.0.88"
        /*0030*/ 	.string	"Build cuda_13.0.r13.0/compiler.36424714_0"
        /*0030*/ 	.string	"-arch sm_100 -m 64 "



//--------------------- .note.nv.cuinfo           --------------------------
	.section	.note.nv.cuinfo,"",@"SHT_NOTE"
	.sectionflags	@"SHF_NOTE_NV_CUINFO"
        /*0018*/ 	.short	0x0002
        /*001a*/ 	.short	0x0064
        /*001c*/ 	.short	0x0082
	.zero		2


//--------------------- .nv.info                  --------------------------
	.section	.nv.info,"",@"SHT_CUDA_INFO"
	.align	4


	//----- nvinfo : EIATTR_REGCOUNT
	.align		4
        /*0000*/ 	.byte	0x04, 0x2f
        /*0002*/ 	.short	(.L_1 - .L_0)
	.align		4
.L_0:
        /*0004*/ 	.word	index@(_Z6copiarPiS_)
        /*0008*/ 	.word	0x0000000a


	//----- nvinfo : EIATTR_FRAME_SIZE
	.align		4
.L_1:
        /*000c*/ 	.byte	0x04, 0x11
        /*000e*/ 	.short	(.L_3 - .L_2)
	.align		4
.L_2:
        /*0010*/ 	.word	index@(_Z6copiarPiS_)
        /*0014*/ 	.word	0x00000000


	//----- nvinfo : EIATTR_MIN_STACK_SIZE
	.align		4
.L_3:
        /*0018*/ 	.byte	0x04, 0x12
        /*001a*/ 	.short	(.L_5 - .L_4)
	.align		4
.L_4:
        /*001c*/ 	.word	index@(_Z6copiarPiS_)
        /*0020*/ 	.word	0x00000000
.L_5:


//--------------------- .nv.compat                --------------------------
	.section	.nv.compat,"",@"SHT_CUDA_COMPAT_INFO"
	.align	4
        /*0000*/ 	.byte	0x02, 0x09, 0x00, 0x00, 0x02, 0x02, 0x01, 0x00, 0x02, 0x05, 0x05, 0x00, 0x03, 0x07, 0x01, 0x01
        /*0010*/ 	.byte	0x02, 0x03, 0x00, 0x00, 0x02, 0x06, 0x01, 0x00, 0x04, 0x0b, 0x08, 0x00, 0x09, 0x00, 0x00, 0x00
        /*0020*/ 	.byte	0x00, 0x00, 0x00, 0x00


//--------------------- .nv.info._Z6copiarPiS_    --------------------------
	.section	.nv.info._Z6copiarPiS_,"",@"SHT_CUDA_INFO"
	.sectionflags	@""
	.align	4


	//----- nvinfo : EIATTR_CUDA_API_VERSION
	.align		4
        /*0000*/ 	.byte	0x04, 0x37
        /*0002*/ 	.short	(.L_7 - .L_6)
.L_6:
        /*0004*/ 	.word	0x00000082


	//----- nvinfo : EIATTR_KPARAM_INFO
	.align		4
.L_7:
        /*0008*/ 	.byte	0x04, 0x17
        /*000a*/ 	.short	(.L_9 - .L_8)
.L_8:
        /*000c*/ 	.word	0x00000000
        /*0010*/ 	.short	0x0001
        /*0012*/ 	.short	0x0008
        /*0014*/ 	.byte	0x00, 0xf5, 0x21, 0x00


	//----- nvinfo : EIATTR_KPARAM_INFO
	.align		4
.L_9:
        /*0018*/ 	.byte	0x04, 0x17
        /*001a*/ 	.short	(.L_11 - .L_10)
.L_10:
        /*001c*/ 	.word	0x00000000
        /*0020*/ 	.short	0x0000
        /*0022*/ 	.short	0x0000
        /*0024*/ 	.byte	0x00, 0xf5, 0x21, 0x00


	//----- nvinfo : EIATTR_SPARSE_MMA_MASK
	.align		4
.L_11:
        /*0028*/ 	.byte	0x03, 0x50
        /*002a*/ 	.short	0x0000


	//----- nvinfo : EIATTR_MAXREG_COUNT
	.align		4
        /*002c*/ 	.byte	0x03, 0x1b
        /*002e*/ 	.short	0x00ff


	//----- nvinfo : EIATTR_MERCURY_ISA_VERSION
	.align		4
        /*0030*/ 	.byte	0x03, 0x5f
        /*0032*/ 	.short	0x0101


	//----- nvinfo : EIATTR_VRC_CTA_INIT_COUNT
	.align		4
        /*0034*/ 	.byte	0x02, 0x4a
	.zero		1
	.zero		1


	//----- nvinfo : EIATTR_EXIT_INSTR_OFFSETS
	.align		4
        /*0038*/ 	.byte	0x04, 0x1c
        /*003a*/ 	.short	(.L_13 - .L_12)


	//   ....[0]....
.L_12:
        /*003c*/ 	.word	0x00000110


	//----- nvinfo : EIATTR_CBANK_PARAM_SIZE
	.align		4
.L_13:
        /*0040*/ 	.byte	0x03, 0x19
        /*0042*/ 	.short	0x0010


	//----- nvinfo : EIATTR_PARAM_CBANK
	.align		4
        /*0044*/ 	.byte	0x04, 0x0a
        /*0046*/ 	.short	(.L_15 - .L_14)
	.align		4
.L_14:
        /*0048*/ 	.word	index@(.nv.constant0._Z6copiarPiS_)
        /*004c*/ 	.short	0x0380
        /*004e*/ 	.short	0x0010


	//----- nvinfo : EIATTR_SW_WAR
	.align		4
.L_15:
        /*0050*/ 	.byte	0x04, 0x36
        /*0052*/ 	.short	(.L_17 - .L_16)
.L_16:
        /*0054*/ 	.word	0x00000008
.L_17:


//--------------------- .nv.callgraph             --------------------------
	.section	.nv.callgraph,"",@"SHT_CUDA_CALLGRAPH"
	.align	4
	.sectionentsize	8
	.align		4
        /*0000*/ 	.word	0x00000000
	.align		4
        /*0004*/ 	.word	0xffffffff
	.align		4
        /*0008*/ 	.word	0x00000000
	.align		4
        /*000c*/ 	.word	0xfffffffe
	.align		4
        /*0010*/ 	.word	0x00000000
	.align		4
        /*0014*/ 	.word	0xfffffffd
	.align		4
        /*0018*/ 	.word	0x00000000
	.align		4
        /*001c*/ 	.word	0xfffffffc


//--------------------- .text._Z6copiarPiS_       --------------------------
	.section	.text._Z6copiarPiS_,"ax",@progbits
	.align	128
        .global         _Z6copiarPiS_
        .type           _Z6copiarPiS_,@function
        .size           _Z6copiarPiS_,(.L_x_1 - _Z6copiarPiS_)
        .other          _Z6copiarPiS_,@"STO_CUDA_ENTRY STV_DEFAULT"
_Z6copiarPiS_:
.text._Z6copiarPiS_:
[----:B------:R-:W-:Y:S01]  /*0000*/  LDC R1, c[0x0][0x37c] ;  /* 0x0000df00ff017b82 */ /* 0x000fe20000000800 */
[----:B------:R-:W0:Y:S07]  /*0010*/  S2R R0, SR_TID.X ;  /* 0x0000000000007919 */ /* 0x000e2e0000002100 */
[----:B------:R-:W0:Y:S01]  /*0020*/  S2UR UR6, SR_CTAID.X ;  /* 0x00000000000679c3 */ /* 0x000e220000002500 */
[----:B------:R-:W1:Y:S01]  /*0030*/  LDCU.64 UR4, c[0x0][0x358] ;  /* 0x00006b00ff0477ac */ /* 0x000e620008000a00 */
[----:B------:R-:W2:Y:S01]  /*0040*/  S2R R4, SR_TID.Y ;  /* 0x0000000000047919 */ /* 0x000ea20000002200 */
[----:B------:R-:W2:Y:S05]  /*0050*/  S2R R7, SR_CTAID.Y ;  /* 0x0000000000077919 */ /* 0x000eaa0000002600 */
[----:B------:R-:W0:Y:S01]  /*0060*/  LDC R5, c[0x0][0x360] ;  /* 0x0000d800ff057b82 */ /* 0x000e220000000800 */
[----:B------:R-:W2:Y:S07]  /*0070*/  LDCU UR7, c[0x0][0x364] ;  /* 0x00006c80ff0777ac */ /* 0x000eae0008000800 */
[----:B------:R-:W3:Y:S01]  /*0080*/  LDC.64 R2, c[0x0][0x380] ;  /* 0x0000e000ff027b82 */ /* 0x000ee20000000a00 */
[----:B0-----:R-:W-:-:S02]  /*0090*/  IMAD R5, R5, UR6, R0 ;  /* 0x0000000605057c24 */ /* 0x001fc4000f8e0200 */
[----:B--2---:R-:W-:-:S04]  /*00a0*/  IMAD R0, R7, UR7, R4 ;  /* 0x0000000707007c24 */ /* 0x004fc8000f8e0204 */
[----:B------:R-:W-:Y:S02]  /*00b0*/  IMAD R7, R0, 0x7, R5 ;  /* 0x0000000700077824 */ /* 0x000fe400078e0205 */
[----:B------:R-:W0:Y:S02]  /*00c0*/  LDC.64 R4, c[0x0][0x388] ;  /* 0x0000e200ff047b82 */ /* 0x000e240000000a00 */
[----:B---3--:R-:W-:-:S06]  /*00d0*/  IMAD.WIDE R2, R7, 0x4, R2 ;  /* 0x0000000407027825 */ /* 0x008fcc00078e0202 */
[----:B-1----:R-:W2:Y:S01]  /*00e0*/  LDG.E R3, desc[UR4][R2.64] ;  /* 0x0000000402037981 */ /* 0x002ea2000c1e1900 */
[----:B0-----:R-:W-:-:S05]  /*00f0*/  IMAD.WIDE R4, R7, 0x4, R4 ;  /* 0x0000000407047825 */ /* 0x001fca00078e0204 */
[----:B--2---:R-:W-:Y:S01]  /*0100*/  STG.E desc[UR4][R4.64], R3 ;  /* 0x0000000304007986 */ /* 0x004fe2000c101904 */
[----:B------:R-:W-:Y:S05]  /*0110*/  EXIT ;  /* 0x000000000000794d */ /* 0x000fea0003800000 */
.L_x_0:
[----:B------:R-:W-:-:S00]  /*0120*/  BRA `(.L_x_0) ;  /* 0xfffffffc00fc7947 */ /* 0x000fc0000383ffff */
[----:B------:R-:W-:-:S00]  /*0130*/  NOP ;  /* 0x0000000000007918 */ /* 0x000fc00000000000 */
        /* <DEDUP_REMOVED lines=12> */
.L_x_1:


//--------------------- .nv.shared.reserved.0     --------------------------
	.section	.nv.shared.reserved.0,"aw",@nobits
	.weak		__nv_reservedSMEM_offset_0_alias
	.size		__nv_reservedSMEM_offset_0_alias, 0, 64
	.other		__nv_reservedSMEM_offset_0_alias,@"STO_CUDA_RESERVED_SHARED STV_DEFAULT"
__nv_reservedSMEM_offset_0_alias:
	.zero		0
	.zero		64


//--------------------- .nv.constant0._Z6copiarPiS_ --------------------------
	.section	.nv.constant0._Z6copiarPiS_,"a",@progbits
	.sectionflags	@""
	.align	4
.nv.constant0._Z6copiarPiS_:
	.zero		912


//--------------------- SYMBOLS --------------------------

	.type		.nv.reservedSmem.offset0,@object
	.size		.nv.reservedSmem.offset0,0x4
